//
// Generated by NVIDIA NVVM Compiler
//
// Compiler Build ID: CL-36424714
// Cuda compilation tools, release 13.0, V13.0.88
// Based on NVVM 20.0.0
//

.version 9.0
.target sm_100
.address_size 64

	// .globl	_Z12mandelKernelPiffffii

.visible .entry _Z12mandelKernelPiffffii(
	.param .u64 .ptr .align 1 _Z12mandelKernelPiffffii_param_0,
	.param .f32 _Z12mandelKernelPiffffii_param_1,
	.param .f32 _Z12mandelKernelPiffffii_param_2,
	.param .f32 _Z12mandelKernelPiffffii_param_3,
	.param .f32 _Z12mandelKernelPiffffii_param_4,
	.param .u32 _Z12mandelKernelPiffffii_param_5,
	.param .u32 _Z12mandelKernelPiffffii_param_6
)
{
	.reg .pred 	%p<4>;
	.reg .b32 	%r<23>;
	.reg .b32 	%f<20>;
	.reg .b64 	%rd<5>;

	ld.param.u64 	%rd1, [_Z12mandelKernelPiffffii_param_0];
	ld.param.f32 	%f9, [_Z12mandelKernelPiffffii_param_1];
	ld.param.f32 	%f10, [_Z12mandelKernelPiffffii_param_2];
	ld.param.f32 	%f11, [_Z12mandelKernelPiffffii_param_3];
	ld.param.f32 	%f12, [_Z12mandelKernelPiffffii_param_4];
	ld.param.u32 	%r5, [_Z12mandelKernelPiffffii_param_5];
	ld.param.u32 	%r7, [_Z12mandelKernelPiffffii_param_6];
	mov.u32 	%r8, %ctaid.x;
	mov.u32 	%r9, %ntid.x;
	mov.u32 	%r10, %tid.x;
	mad.lo.s32 	%r11, %r8, %r9, %r10;
	mov.u32 	%r12, %ctaid.y;
	mov.u32 	%r13, %ntid.y;
	mov.u32 	%r14, %tid.y;
	mad.lo.s32 	%r15, %r12, %r13, %r14;
	cvt.rn.f32.s32 	%f13, %r11;
	fma.rn.f32 	%f1, %f9, %f13, %f11;
	cvt.rn.f32.u32 	%f14, %r15;
	fma.rn.f32 	%f2, %f10, %f14, %f12;
	mov.u32 	%r16, %nctaid.x;
	mul.lo.s32 	%r17, %r9, %r16;
	mad.lo.s32 	%r18, %r17, %r15, %r11;
	div.u32 	%r19, %r18, %r17;
	mad.lo.s32 	%r1, %r19, %r7, %r18;
	setp.lt.s32 	%p1, %r5, 1;
	mov.b32 	%r22, 0;
	@%p1 bra 	$L__BB0_4;
	mov.b32 	%r21, 0;
	mov.f32 	%f18, %f2;
	mov.f32 	%f19, %f1;
$L__BB0_2:
	mul.f32 	%f5, %f19, %f19;
	mul.f32 	%f6, %f18, %f18;
	add.f32 	%f15, %f5, %f6;
	setp.gt.f32 	%p2, %f15, 0f40800000;
	mov.u32 	%r22, %r21;
	@%p2 bra 	$L__BB0_4;
	sub.f32 	%f16, %f5, %f6;
	add.f32 	%f17, %f19, %f19;
	add.f32 	%f19, %f1, %f16;
	fma.rn.f32 	%f18, %f17, %f18, %f2;
	add.s32 	%r21, %r21, 1;
	setp.ne.s32 	%p3, %r21, %r5;
	mov.u32 	%r22, %r5;
	@%p3 bra 	$L__BB0_2;
$L__BB0_4:
	cvta.to.global.u64 	%rd2, %rd1;
	mul.wide.s32 	%rd3, %r1, 4;
	add.s64 	%rd4, %rd2, %rd3;
	st.global.u32 	[%rd4], %r22;
	ret;

}


// ===== COMPILED SASS (sm_100) =====

	.target	sm_100

	.elftype	@"ET_EXEC"


//--------------------- .note.nv.tkinfo           --------------------------
	.section	.note.nv.tkinfo,"",@"SHT_NOTE"
	.sectionflags	@"SHF_NOTE_NV_TKINFO"
	.tkinfo
        /*0018*/ 	.word	0x00000002
        /*0030*/ 	.string	""
        /*0030*/ 	.string	"ptxas"
        /*0030*/ 	.string	"Cuda compilation tools, release 13.0, V13.0.88"
        /*0030*/ 	.string	"Build cuda_13.0.r13.0/compiler.36424714_0"
        /*0030*/ 	.string	"-arch sm_100 -m 64 "



//--------------------- .note.nv.cuinfo           --------------------------
	.section	.note.nv.cuinfo,"",@"SHT_NOTE"
	.sectionflags	@"SHF_NOTE_NV_CUINFO"
        /*0018*/ 	.short	0x0002
        /*001a*/ 	.short	0x0064
        /*001c*/ 	.short	0x0082
	.zero		2


//--------------------- .nv.info                  --------------------------
	.section	.nv.info,"",@"SHT_CUDA_INFO"
	.align	4


	//----- nvinfo : EIATTR_REGCOUNT
	.align		4
        /*0000*/ 	.byte	0x04, 0x2f
        /*0002*/ 	.short	(.L_1 - .L_0)
	.align		4
.L_0:
        /*0004*/ 	.word	index@(_Z12mandelKernelPiffffii)
        /*0008*/ 	.word	0x00000010


	//----- nvinfo : EIATTR_FRAME_SIZE
	.align		4
.L_1:
        /*000c*/ 	.byte	0x04, 0x11
        /*000e*/ 	.short	(.L_3 - .L_2)
	.align		4
.L_2:
        /*0010*/ 	.word	index@(_Z12mandelKernelPiffffii)
        /*0014*/ 	.word	0x00000000


	//----- nvinfo : EIATTR_MIN_STACK_SIZE
	.align		4
.L_3:
        /*0018*/ 	.byte	0x04, 0x12
        /*001a*/ 	.short	(.L_5 - .L_4)
	.align		4
.L_4:
        /*001c*/ 	.word	index@(_Z12mandelKernelPiffffii)
        /*0020*/ 	.word	0x00000000
.L_5:


//--------------------- .nv.compat                --------------------------
	.section	.nv.compat,"",@"SHT_CUDA_COMPAT_INFO"
	.align	4
        /*0000*/ 	.byte	0x02, 0x09, 0x00, 0x00, 0x02, 0x02, 0x01, 0x00, 0x02, 0x05, 0x05, 0x00, 0x03, 0x07, 0x01, 0x01
        /*0010*/ 	.byte	0x02, 0x03, 0x00, 0x00, 0x02, 0x06, 0x01, 0x00, 0x04, 0x0b, 0x08, 0x00, 0x01, 0x00, 0x00, 0x00
        /*0020*/ 	.byte	0x00, 0x00, 0x00, 0x00


//--------------------- .nv.info._Z12mandelKernelPiffffii --------------------------
	.section	.nv.info._Z12mandelKernelPiffffii,"",@"SHT_CUDA_INFO"
	.sectionflags	@""
	.align	4


	//----- nvinfo : EIATTR_CUDA_API_VERSION
	.align		4
        /*0000*/ 	.byte	0x04, 0x37
        /*0002*/ 	.short	(.L_7 - .L_6)
.L_6:
        /*0004*/ 	.word	0x00000082


	//----- nvinfo : EIATTR_KPARAM_INFO
	.align		4
.L_7:
        /*0008*/ 	.byte	0x04, 0x17
        /*000a*/ 	.short	(.L_9 - .L_8)
.L_8:
        /*000c*/ 	.word	0x00000000
        /*0010*/ 	.short	0x0006
        /*0012*/ 	.short	0x001c
        /*0014*/ 	.byte	0x00, 0xf0, 0x11, 0x00


	//----- nvinfo : EIATTR_KPARAM_INFO
	.align		4
.L_9:
        /*0018*/ 	.byte	0x04, 0x17
        /*001a*/ 	.short	(.L_11 - .L_10)
.L_10:
        /*001c*/ 	.word	0x00000000
        /*0020*/ 	.short	0x0005
        /*0022*/ 	.short	0x0018
        /*0024*/ 	.byte	0x00, 0xf0, 0x11, 0x00


	//----- nvinfo : EIATTR_KPARAM_INFO
	.align		4
.L_11:
        /*0028*/ 	.byte	0x04, 0x17
        /*002a*/ 	.short	(.L_13 - .L_12)
.L_12:
        /*002c*/ 	.word	0x00000000
        /*0030*/ 	.short	0x0004
        /*0032*/ 	.short	0x0014
        /*0034*/ 	.byte	0x00, 0xf0, 0x11, 0x00


	//----- nvinfo : EIATTR_KPARAM_INFO
	.align		4
.L_13:
        /*0038*/ 	.byte	0x04, 0x17
        /*003a*/ 	.short	(.L_15 - .L_14)
.L_14:
        /*003c*/ 	.word	0x00000000
        /*0040*/ 	.short	0x0003
        /*0042*/ 	.short	0x0010
        /*0044*/ 	.byte	0x00, 0xf0, 0x11, 0x00


	//----- nvinfo : EIATTR_KPARAM_INFO
	.align		4
.L_15:
        /*0048*/ 	.byte	0x04, 0x17
        /*004a*/ 	.short	(.L_17 - .L_16)
.L_16:
        /*004c*/ 	.word	0x00000000
        /*0050*/ 	.short	0x0002
        /*0052*/ 	.short	0x000c
        /*0054*/ 	.byte	0x00, 0xf0, 0x11, 0x00


	//----- nvinfo : EIATTR_KPARAM_INFO
	.align		4
.L_17:
        /*0058*/ 	.byte	0x04, 0x17
        /*005a*/ 	.short	(.L_19 - .L_18)
.L_18:
        /*005c*/ 	.word	0x00000000
        /*0060*/ 	.short	0x0001
        /*0062*/ 	.short	0x0008
        /*0064*/ 	.byte	0x00, 0xf0, 0x11, 0x00


	//----- nvinfo : EIATTR_KPARAM_INFO
	.align		4
.L_19:
        /*0068*/ 	.byte	0x04, 0x17
        /*006a*/ 	.short	(.L_21 - .L_20)
.L_20:
        /*006c*/ 	.word	0x00000000
        /*0070*/ 	.short	0x0000
        /*0072*/ 	.short	0x0000
        /*0074*/ 	.byte	0x00, 0xf5, 0x21, 0x00


	//----- nvinfo : EIATTR_SPARSE_MMA_MASK
	.align		4
.L_21:
        /*0078*/ 	.byte	0x03, 0x50
        /*007a*/ 	.short	0x0000


	//----- nvinfo : EIATTR_MAXREG_COUNT
	.align		4
        /*007c*/ 	.byte	0x03, 0x1b
        /*007e*/ 	.short	0x00ff


	//----- nvinfo : EIATTR_MERCURY_ISA_VERSION
	.align		4
        /*0080*/ 	.byte	0x03, 0x5f
        /*0082*/ 	.short	0x0101


	//----- nvinfo : EIATTR_VRC_CTA_INIT_COUNT
	.align		4
        /*0084*/ 	.byte	0x02, 0x4a
	.zero		1
	.zero		1


	//----- nvinfo : EIATTR_EXIT_INSTR_OFFSETS
	.align		4
        /*0088*/ 	.byte	0x04, 0x1c
        /*008a*/ 	.short	(.L_23 - .L_22)


	//   ....[0]....
.L_22:
        /*008c*/ 	.word	0x00000410


	//----- nvinfo : EIATTR_CRS_STACK_SIZE
	.align		4
.L_23:
        /*0090*/ 	.byte	0x04, 0x1e
        /*0092*/ 	.short	(.L_25 - .L_24)
.L_24:
        /*0094*/ 	.word	0x00000000


	//----- nvinfo : EIATTR_CBANK_PARAM_SIZE
	.align		4
.L_25:
        /*0098*/ 	.byte	0x03, 0x19
        /*009a*/ 	.short	0x0020


	//----- nvinfo : EIATTR_PARAM_CBANK
	.align		4
        /*009c*/ 	.byte	0x04, 0x0a
        /*009e*/ 	.short	(.L_27 - .L_26)
	.align		4
.L_26:
        /*00a0*/ 	.word	index@(.nv.constant0._Z12mandelKernelPiffffii)
        /*00a4*/ 	.short	0x0380
        /*00a6*/ 	.short	0x0020


	//----- nvinfo : EIATTR_SW_WAR
	.align		4
.L_27:
        /*00a8*/ 	.byte	0x04, 0x36
        /*00aa*/ 	.short	(.L_29 - .L_28)
.L_28:
        /*00ac*/ 	.word	0x00000008
.L_29:


//--------------------- .nv.callgraph             --------------------------
	.section	.nv.callgraph,"",@"SHT_CUDA_CALLGRAPH"
	.align	4
	.sectionentsize	8
	.align		4
        /*0000*/ 	.word	0x00000000
	.align		4
        /*0004*/ 	.word	0xffffffff
	.align		4
        /*0008*/ 	.word	0x00000000
	.align		4
        /*000c*/ 	.word	0xfffffffe
	.align		4
        /*0010*/ 	.word	0x00000000
	.align		4
        /*0014*/ 	.word	0xfffffffd
	.align		4
        /*0018*/ 	.word	0x00000000
	.align		4
        /*001c*/ 	.word	0xfffffffc


//--------------------- .text._Z12mandelKernelPiffffii --------------------------
	.section	.text._Z12mandelKernelPiffffii,"ax",@progbits
	.align	128
        .global         _Z12mandelKernelPiffffii
        .type           _Z12mandelKernelPiffffii,@function
        .size           _Z12mandelKernelPiffffii,(.L_x_4 - _Z12mandelKernelPiffffii)
        .other          _Z12mandelKernelPiffffii,@"STO_CUDA_ENTRY STV_DEFAULT"
_Z12mandelKernelPiffffii:
.text._Z12mandelKernelPiffffii:
[----:B------:R-:W-:Y:S08]  /*0000*/  LDC R1, c[0x0][0x37c] ;  /* 0x0000df00ff017b82 */ /* 0x000ff00000000800 */
[----:B------:R-:W0:Y:S01]  /*0010*/  LDC R0, c[0x0][0x360] ;  /* 0x0000d800ff007b82 */ /* 0x000e220000000800 */
[----:B------:R-:W1:Y:S01]  /*0020*/  S2R R9, SR_TID.Y ;  /* 0x0000000000097919 */ /* 0x000e620000002200 */
[----:B------:R-:W2:Y:S01]  /*0030*/  LDCU.64 UR6, c[0x0][0x388] ;  /* 0x00007100ff0677ac */ /* 0x000ea20008000a00 */
[----:B------:R-:W3:Y:S05]  /*0040*/  S2R R7, SR_TID.X ;  /* 0x0000000000077919 */ /* 0x000eea0000002100 */
[----:B------:R-:W1:Y:S01]  /*0050*/  LDC R2, c[0x0][0x364] ;  /* 0x0000d900ff027b82 */ /* 0x000e620000000800 */
[----:B------:R-:W0:Y:S07]  /*0060*/  LDCU UR4, c[0x0][0x370] ;  /* 0x00006e00ff0477ac */ /* 0x000e2e0008000800 */
[----:B------:R-:W-:Y:S01]  /*0070*/  S2UR UR5, SR_CTAID.Y ;  /* 0x00000000000579c3 */ /* 0x000fe20000002600 */
[----:B0-----:R-:W-:-:S07]  /*0080*/  IMAD R4, R0, UR4, RZ ;  /* 0x0000000400047c24 */ /* 0x001fce000f8e02ff */
[----:B------:R-:W3:Y:S01]  /*0090*/  S2UR UR4, SR_CTAID.X ;  /* 0x00000000000479c3 */ /* 0x000ee20000002500 */
[----:B------:R-:W0:Y:S01]  /*00a0*/  I2F.U32.RP R5, R4 ;  /* 0x0000000400057306 */ /* 0x000e220000209000 */
[----:B------:R-:W-:Y:S02]  /*00b0*/  IADD3 R11, PT, PT, RZ, -R4, RZ ;  /* 0x80000004ff0b7210 */ /* 0x000fe40007ffe0ff */
[----:B------:R-:W-:-:S05]  /*00c0*/  ISETP.NE.U32.AND P2, PT, R4, RZ, PT ;  /* 0x000000ff0400720c */ /* 0x000fca0003f45070 */
[----:B0-----:R-:W0:Y:S01]  /*00d0*/  MUFU.RCP R5, R5 ;  /* 0x0000000500057308 */ /* 0x001e220000001000 */
[----:B---3--:R-:W-:Y:S01]  /*00e0*/  IMAD R0, R0, UR4, R7 ;  /* 0x0000000400007c24 */ /* 0x008fe2000f8e0207 */
[----:B0-----:R-:W-:Y:S01]  /*00f0*/  IADD3 R3, PT, PT, R5, 0xffffffe, RZ ;  /* 0x0ffffffe05037810 */ /* 0x001fe20007ffe0ff */
[----:B-1----:R-:W-:Y:S02]  /*0100*/  IMAD R5, R2, UR5, R9 ;  /* 0x0000000502057c24 */ /* 0x002fe4000f8e0209 */
[----:B------:R-:W-:Y:S01]  /*0110*/  HFMA2 R2, -RZ, RZ, 0, 0 ;  /* 0x00000000ff027431 */ /* 0x000fe200000001ff */
[----:B------:R-:W0:Y:S02]  /*0120*/  LDCU.64 UR4, c[0x0][0x358] ;  /* 0x00006b00ff0477ac */ /* 0x000e240008000a00 */
[----:B------:R-:W1:Y:S02]  /*0130*/  F2I.FTZ.U32.TRUNC.NTZ R3, R3 ;  /* 0x0000000300037305 */ /* 0x000e64000021f000 */
[----:B-1----:R-:W-:-:S04]  /*0140*/  IMAD R11, R11, R3, RZ ;  /* 0x000000030b0b7224 */ /* 0x002fc800078e02ff */
[----:B------:R-:W-:Y:S02]  /*0150*/  IMAD.HI.U32 R7, R3, R11, R2 ;  /* 0x0000000b03077227 */ /* 0x000fe400078e0002 */
[----:B------:R-:W1:Y:S02]  /*0160*/  LDC.64 R10, c[0x0][0x398] ;  /* 0x0000e600ff0a7b82 */ /* 0x000e640000000a00 */
[----:B------:R-:W-:-:S04]  /*0170*/  IMAD R2, R5, R4, R0 ;  /* 0x0000000405027224 */ /* 0x000fc800078e0200 */
[----:B------:R-:W-:-:S05]  /*0180*/  IMAD.HI.U32 R7, R7, R2, RZ ;  /* 0x0000000207077227 */ /* 0x000fca00078e00ff */
[----:B------:R-:W-:-:S05]  /*0190*/  IADD3 R9, PT, PT, -R7, RZ, RZ ;  /* 0x000000ff07097210 */ /* 0x000fca0007ffe1ff */
[----:B------:R-:W-:Y:S02]  /*01a0*/  IMAD R3, R4, R9, R2 ;  /* 0x0000000904037224 */ /* 0x000fe400078e0202 */
[----:B------:R-:W2:Y:S03]  /*01b0*/  LDC.64 R8, c[0x0][0x390] ;  /* 0x0000e400ff087b82 */ /* 0x000ea60000000a00 */
[----:B------:R-:W-:-:S13]  /*01c0*/  ISETP.GE.U32.AND P0, PT, R3, R4, PT ;  /* 0x000000040300720c */ /* 0x000fda0003f06070 */
[----:B------:R-:W-:Y:S02]  /*01d0*/  @P0 IADD3 R3, PT, PT, -R4, R3, RZ ;  /* 0x0000000304030210 */ /* 0x000fe40007ffe1ff */
[----:B------:R-:W-:Y:S02]  /*01e0*/  @P0 IADD3 R7, PT, PT, R7, 0x1, RZ ;  /* 0x0000000107070810 */ /* 0x000fe40007ffe0ff */
[----:B------:R-:W-:Y:S02]  /*01f0*/  ISETP.GE.U32.AND P1, PT, R3, R4, PT ;  /* 0x000000040300720c */ /* 0x000fe40003f26070 */
[----:B-1----:R-:W-:Y:S02]  /*0200*/  ISETP.GE.AND P0, PT, R10, 0x1, PT ;  /* 0x000000010a00780c */ /* 0x002fe40003f06270 */
[----:B------:R-:W-:Y:S02]  /*0210*/  I2FP.F32.S32 R3, R0 ;  /* 0x0000000000037245 */ /* 0x000fe40000201400 */
[----:B------:R-:W-:-:S02]  /*0220*/  I2FP.F32.U32 R0, R5 ;  /* 0x0000000500007245 */ /* 0x000fc40000201000 */
[----:B------:R-:W-:Y:S01]  /*0230*/  MOV R5, RZ ;  /* 0x000000ff00057202 */ /* 0x000fe20000000f00 */
[----:B--2---:R-:W-:Y:S02]  /*0240*/  FFMA R3, R3, UR6, R8 ;  /* 0x0000000603037c23 */ /* 0x004fe40008000008 */
[----:B------:R-:W-:Y:S02]  /*0250*/  FFMA R0, R0, UR7, R9 ;  /* 0x0000000700007c23 */ /* 0x000fe40008000009 */
[----:B------:R-:W-:Y:S02]  /*0260*/  @P1 IADD3 R7, PT, PT, R7, 0x1, RZ ;  /* 0x0000000107071810 */ /* 0x000fe40007ffe0ff */
[----:B------:R-:W-:-:S05]  /*0270*/  @!P2 LOP3.LUT R7, RZ, R4, RZ, 0x33, !PT ;  /* 0x00000004ff07a212 */ /* 0x000fca00078e33ff */
[----:B------:R-:W-:Y:S01]  /*0280*/  IMAD R7, R7, R11, R2 ;  /* 0x0000000b07077224 */ /* 0x000fe200078e0202 */
[----:B0-----:R-:W-:Y:S06]  /*0290*/  @!P0 BRA `(.L_x_0) ;  /* 0x0000000000508947 */ /* 0x001fec0003800000 */
[----:B------:R-:W-:Y:S01]  /*02a0*/  BSSY.RECONVERGENT B0, `(.L_x_0) ;  /* 0x0000013000007945 */ /* 0x000fe20003800200 */
[----:B------:R-:W-:Y:S01]  /*02b0*/  MOV R5, RZ ;  /* 0x000000ff00057202 */ /* 0x000fe20000000f00 */
[----:B------:R-:W0:Y:S01]  /*02c0*/  LDCU UR6, c[0x0][0x398] ;  /* 0x00007300ff0677ac */ /* 0x000e220008000800 */
[----:B------:R-:W-:Y:S02]  /*02d0*/  MOV R9, R0 ;  /* 0x0000000000097202 */ /* 0x000fe40000000f00 */
[----:B------:R-:W-:Y:S01]  /*02e0*/  MOV R2, R3 ;  /* 0x0000000300027202 */ /* 0x000fe20000000f00 */
[----:B------:R-:W1:Y:S06]  /*02f0*/  LDCU UR7, c[0x0][0x398] ;  /* 0x00007300ff0777ac */ /* 0x000e6c0008000800 */
.L_x_2:
[----:B------:R-:W-:Y:S01]  /*0300*/  FMUL R4, R2, R2 ;  /* 0x0000000202047220 */ /* 0x000fe20000400000 */
[----:B------:R-:W-:-:S04]  /*0310*/  FMUL R13, R9, R9 ;  /* 0x00000009090d7220 */ /* 0x000fc80000400000 */
[----:B------:R-:W-:-:S05]  /*0320*/  FADD R6, R4, R13 ;  /* 0x0000000d04067221 */ /* 0x000fca0000000000 */
[----:B------:R-:W-:-:S13]  /*0330*/  FSETP.GT.AND P0, PT, R6, 4, PT ;  /* 0x408000000600780b */ /* 0x000fda0003f04000 */
[----:B------:R-:W-:Y:S05]  /*0340*/  @P0 BRA `(.L_x_1) ;  /* 0x0000000000200947 */ /* 0x000fea0003800000 */
[----:B------:R-:W-:Y:S01]  /*0350*/  IADD3 R5, PT, PT, R5, 0x1, RZ ;  /* 0x0000000105057810 */ /* 0x000fe20007ffe0ff */
[----:B------:R-:W-:Y:S01]  /*0360*/  FADD R11, R2, R2 ;  /* 0x00000002020b7221 */ /* 0x000fe20000000000 */
[----:B------:R-:W-:Y:S02]  /*0370*/  FADD R2, R4, -R13 ;  /* 0x8000000d04027221 */ /* 0x000fe40000000000 */
[----:B-1----:R-:W-:Y:S01]  /*0380*/  ISETP.NE.AND P0, PT, R5, UR7, PT ;  /* 0x0000000705007c0c */ /* 0x002fe2000bf05270 */
[----:B------:R-:W-:Y:S01]  /*0390*/  FFMA R9, R11, R9, R0 ;  /* 0x000000090b097223 */ /* 0x000fe20000000000 */
[----:B------:R-:W-:-:S11]  /*03a0*/  FADD R2, R3, R2 ;  /* 0x0000000203027221 */ /* 0x000fd60000000000 */
[----:B------:R-:W-:Y:S05]  /*03b0*/  @P0 BRA `(.L_x_2) ;  /* 0xfffffffc00d00947 */ /* 0x000fea000383ffff */
[----:B0-----:R-:W-:-:S07]  /*03c0*/  MOV R5, UR6 ;  /* 0x0000000600057c02 */ /* 0x001fce0008000f00 */
.L_x_1:
[----:B01----:R-:W-:Y:S05]  /*03d0*/  BSYNC.RECONVERGENT B0 ;  /* 0x0000000000007941 */ /* 0x003fea0003800200 */
.L_x_0:
[----:B------:R-:W0:Y:S02]  /*03e0*/  LDC.64 R2, c[0x0][0x380] ;  /* 0x0000e000ff027b82 */ /* 0x000e240000000a00 */
[----:B0-----:R-:W-:-:S05]  /*03f0*/  IMAD.WIDE R2, R7, 0x4, R2 ;  /* 0x0000000407027825 */ /* 0x001fca00078e0202 */
[----:B------:R-:W-:Y:S01]  /*0400*/  STG.E desc[UR4][R2.64], R5 ;  /* 0x0000000502007986 */ /* 0x000fe2000c101904 */
[----:B------:R-:W-:Y:S05]  /*0410*/  EXIT ;  /* 0x000000000000794d */ /* 0x000fea0003800000 */
.L_x_3:
[----:B------:R-:W-:-:S00]  /*0420*/  BRA `(.L_x_3) ;  /* 0xfffffffc00fc7947 */ /* 0x000fc0000383ffff */
[----:B------:R-:W-:-:S00]  /*0430*/  NOP ;  /* 0x0000000000007918 */ /* 0x000fc00000000000 */
        /* <DEDUP_REMOVED lines=12> */
.L_x_4:


//--------------------- .nv.shared.reserved.0     --------------------------
	.section	.nv.shared.reserved.0,"aw",@nobits
	.weak		__nv_reservedSMEM_offset_0_alias
	.size		__nv_reservedSMEM_offset_0_alias, 0, 64
	.other		__nv_reservedSMEM_offset_0_alias,@"STO_CUDA_RESERVED_SHARED STV_DEFAULT"
__nv_reservedSMEM_offset_0_alias:
	.zero		0
	.zero		64


//--------------------- .nv.constant0._Z12mandelKernelPiffffii --------------------------
	.section	.nv.constant0._Z12mandelKernelPiffffii,"a",@progbits
	.sectionflags	@""
	.align	4
.nv.constant0._Z12mandelKernelPiffffii:
	.zero		928


//--------------------- SYMBOLS --------------------------

	.type		.nv.reservedSmem.offset0,@object
	.size		.nv.reservedSmem.offset0,0x4
